//
// Generated by NVIDIA NVVM Compiler
//
// Compiler Build ID: CL-36424714
// Cuda compilation tools, release 13.0, V13.0.88
// Based on NVVM 20.0.0
//

.version 9.0
.target sm_100
.address_size 64

	// .globl	_Z8Sgemm_v3PfS_S_iii
// _ZZ8Sgemm_v3PfS_S_iiiE3s_a has been demoted
// _ZZ8Sgemm_v3PfS_S_iiiE3s_b has been demoted

.visible .entry _Z8Sgemm_v3PfS_S_iii(
	.param .u64 .ptr .align 1 _Z8Sgemm_v3PfS_S_iii_param_0,
	.param .u64 .ptr .align 1 _Z8Sgemm_v3PfS_S_iii_param_1,
	.param .u64 .ptr .align 1 _Z8Sgemm_v3PfS_S_iii_param_2,
	.param .u32 _Z8Sgemm_v3PfS_S_iii_param_3,
	.param .u32 _Z8Sgemm_v3PfS_S_iii_param_4,
	.param .u32 _Z8Sgemm_v3PfS_S_iii_param_5
)
{
	.reg .pred 	%p<5>;
	.reg .b32 	%r<145>;
	.reg .b32 	%f<691>;
	.reg .b64 	%rd<31>;
	// demoted variable
	.shared .align 4 .b8 _ZZ8Sgemm_v3PfS_S_iiiE3s_a[8192];
	// demoted variable
	.shared .align 4 .b8 _ZZ8Sgemm_v3PfS_S_iiiE3s_b[8192];
	ld.param.u64 	%rd1, [_Z8Sgemm_v3PfS_S_iii_param_0];
	ld.param.u64 	%rd2, [_Z8Sgemm_v3PfS_S_iii_param_1];
	ld.param.u32 	%r16, [_Z8Sgemm_v3PfS_S_iii_param_4];
	ld.param.u32 	%r17, [_Z8Sgemm_v3PfS_S_iii_param_5];
	cvta.to.global.u64 	%rd4, %rd2;
	cvta.to.global.u64 	%rd5, %rd1;
	mov.u32 	%r18, %ctaid.x;
	mov.u32 	%r19, %ctaid.y;
	mov.u32 	%r20, %tid.x;
	mov.u32 	%r21, %tid.y;
	mov.u32 	%r22, %ntid.x;
	mad.lo.s32 	%r23, %r21, %r22, %r20;
	shr.u32 	%r24, %r23, 1;
	shl.b32 	%r25, %r23, 2;
	and.b32  	%r26, %r25, 4;
	shr.u32 	%r27, %r23, 5;
	and.b32  	%r28, %r25, 124;
	shl.b32 	%r29, %r19, 7;
	add.s32 	%r30, %r29, %r24;
	shl.b32 	%r31, %r18, 7;
	or.b32  	%r32, %r28, %r31;
	mad.lo.s32 	%r33, %r17, %r30, %r26;
	mad.lo.s32 	%r34, %r16, %r27, %r32;
	mul.wide.s32 	%rd6, %r33, 4;
	add.s64 	%rd7, %rd5, %rd6;
	ld.global.nc.v4.f32 	{%f394, %f395, %f396, %f397}, [%rd7];
	mul.wide.s32 	%rd8, %r34, 4;
	add.s64 	%rd9, %rd4, %rd8;
	ld.global.nc.v4.f32 	{%f398, %f399, %f400, %f401}, [%rd9];
	shl.b32 	%r35, %r23, 11;
	and.b32  	%r36, %r35, 2048;
	mov.u32 	%r37, _ZZ8Sgemm_v3PfS_S_iiiE3s_a;
	add.s32 	%r38, %r37, %r36;
	shl.b32 	%r39, %r24, 2;
	add.s32 	%r40, %r38, %r39;
	st.shared.f32 	[%r40], %f394;
	st.shared.f32 	[%r40+512], %f395;
	st.shared.f32 	[%r40+1024], %f396;
	st.shared.f32 	[%r40+1536], %f397;
	shl.b32 	%r41, %r27, 9;
	mov.u32 	%r42, _ZZ8Sgemm_v3PfS_S_iiiE3s_b;
	add.s32 	%r43, %r42, %r41;
	shl.b32 	%r44, %r23, 4;
	and.b32  	%r45, %r44, 496;
	add.s32 	%r46, %r43, %r45;
	st.shared.v4.f32 	[%r46], {%f398, %f399, %f400, %f401};
	bar.sync 	0;
	add.s32 	%r47, %r17, 7;
	shr.s32 	%r48, %r47, 31;
	shr.u32 	%r49, %r48, 29;
	add.s32 	%r50, %r47, %r49;
	shr.s32 	%r1, %r50, 3;
	setp.lt.s32 	%p1, %r17, 9;
	mov.f32 	%f563, 0f00000000;
	mov.f32 	%f564, %f563;
	mov.f32 	%f565, %f563;
	mov.f32 	%f566, %f563;
	mov.f32 	%f567, %f563;
	mov.f32 	%f568, %f563;
	mov.f32 	%f569, %f563;
	mov.f32 	%f570, %f563;
	mov.f32 	%f571, %f563;
	mov.f32 	%f572, %f563;
	mov.f32 	%f573, %f563;
	mov.f32 	%f574, %f563;
	mov.f32 	%f575, %f563;
	mov.f32 	%f576, %f563;
	mov.f32 	%f577, %f563;
	mov.f32 	%f578, %f563;
	mov.f32 	%f579, %f563;
	mov.f32 	%f580, %f563;
	mov.f32 	%f581, %f563;
	mov.f32 	%f582, %f563;
	mov.f32 	%f583, %f563;
	mov.f32 	%f584, %f563;
	mov.f32 	%f585, %f563;
	mov.f32 	%f586, %f563;
	mov.f32 	%f587, %f563;
	mov.f32 	%f588, %f563;
	mov.f32 	%f589, %f563;
	mov.f32 	%f590, %f563;
	mov.f32 	%f591, %f563;
	mov.f32 	%f592, %f563;
	mov.f32 	%f593, %f563;
	mov.f32 	%f594, %f563;
	mov.f32 	%f595, %f563;
	mov.f32 	%f596, %f563;
	mov.f32 	%f597, %f563;
	mov.f32 	%f598, %f563;
	mov.f32 	%f599, %f563;
	mov.f32 	%f600, %f563;
	mov.f32 	%f601, %f563;
	mov.f32 	%f602, %f563;
	mov.f32 	%f603, %f563;
	mov.f32 	%f604, %f563;
	mov.f32 	%f605, %f563;
	mov.f32 	%f606, %f563;
	mov.f32 	%f607, %f563;
	mov.f32 	%f608, %f563;
	mov.f32 	%f609, %f563;
	mov.f32 	%f610, %f563;
	mov.f32 	%f611, %f563;
	mov.f32 	%f612, %f563;
	mov.f32 	%f613, %f563;
	mov.f32 	%f614, %f563;
	mov.f32 	%f615, %f563;
	mov.f32 	%f616, %f563;
	mov.f32 	%f617, %f563;
	mov.f32 	%f618, %f563;
	mov.f32 	%f619, %f563;
	mov.f32 	%f620, %f563;
	mov.f32 	%f621, %f563;
	mov.f32 	%f622, %f563;
	mov.f32 	%f623, %f563;
	mov.f32 	%f624, %f563;
	mov.f32 	%f625, %f563;
	mov.f32 	%f626, %f563;
	@%p1 bra 	$L__BB0_5;
	max.s32 	%r2, %r1, 2;
	mov.b32 	%r140, 1;
	mov.f32 	%f563, 0f00000000;
$L__BB0_2:
	ld.param.u32 	%r139, [_Z8Sgemm_v3PfS_S_iii_param_5];
	ld.param.u32 	%r137, [_Z8Sgemm_v3PfS_S_iii_param_4];
	ld.param.u64 	%rd29, [_Z8Sgemm_v3PfS_S_iii_param_1];
	ld.param.u64 	%rd28, [_Z8Sgemm_v3PfS_S_iii_param_0];
	shl.b32 	%r53, %r140, 3;
	mov.u32 	%r54, %ntid.x;
	mov.u32 	%r55, %tid.y;
	mov.u32 	%r56, %tid.x;
	mad.lo.s32 	%r57, %r55, %r54, %r56;
	shr.u32 	%r58, %r57, 5;
	add.s32 	%r59, %r53, %r58;
	mov.u32 	%r60, %ctaid.y;
	shl.b32 	%r61, %r60, 7;
	shr.u32 	%r62, %r57, 1;
	add.s32 	%r63, %r61, %r62;
	shl.b32 	%r64, %r57, 2;
	and.b32  	%r65, %r64, 4;
	mad.lo.s32 	%r66, %r139, %r63, %r65;
	add.s32 	%r67, %r66, %r53;
	and.b32  	%r68, %r64, 124;
	mov.u32 	%r69, %ctaid.x;
	shl.b32 	%r70, %r69, 7;
	or.b32  	%r71, %r68, %r70;
	mad.lo.s32 	%r72, %r59, %r137, %r71;
	cvta.to.global.u64 	%rd10, %rd28;
	mul.wide.s32 	%rd11, %r67, 4;
	add.s64 	%rd12, %rd10, %rd11;
	ld.global.nc.v4.f32 	{%f132, %f131, %f130, %f129}, [%rd12];
	cvta.to.global.u64 	%rd13, %rd29;
	mul.wide.s32 	%rd14, %r72, 4;
	add.s64 	%rd15, %rd13, %rd14;
	ld.global.nc.v4.f32 	{%f133, %f134, %f135, %f136}, [%rd15];
	shl.b32 	%r73, %r140, 12;
	not.b32 	%r74, %r73;
	and.b32  	%r75, %r74, 4096;
	shl.b32 	%r76, %r56, 4;
	mov.u32 	%r77, _ZZ8Sgemm_v3PfS_S_iiiE3s_b;
	add.s32 	%r78, %r76, %r77;
	add.s32 	%r79, %r78, %r75;
	add.s32 	%r141, %r79, 256;
	mov.b32 	%r142, 256;
$L__BB0_3:
	mov.u32 	%r80, %tid.y;
	shl.b32 	%r81, %r80, 4;
	mov.u32 	%r82, _ZZ8Sgemm_v3PfS_S_iiiE3s_a;
	add.s32 	%r83, %r82, %r81;
	shl.b32 	%r84, %r140, 12;
	not.b32 	%r85, %r84;
	and.b32  	%r86, %r85, 4096;
	add.s32 	%r87, %r83, %r86;
	add.s32 	%r88, %r87, %r142;
	ld.shared.v4.f32 	{%f403, %f404, %f405, %f406}, [%r88+-256];
	ld.shared.v4.f32 	{%f407, %f408, %f409, %f410}, [%r88];
	ld.shared.v4.f32 	{%f411, %f412, %f413, %f414}, [%r141+-256];
	ld.shared.v4.f32 	{%f415, %f416, %f417, %f418}, [%r141];
	fma.rn.f32 	%f626, %f403, %f411, %f626;
	fma.rn.f32 	%f625, %f403, %f412, %f625;
	fma.rn.f32 	%f624, %f403, %f413, %f624;
	fma.rn.f32 	%f623, %f403, %f414, %f623;
	fma.rn.f32 	%f622, %f403, %f415, %f622;
	fma.rn.f32 	%f621, %f403, %f416, %f621;
	fma.rn.f32 	%f620, %f403, %f417, %f620;
	fma.rn.f32 	%f619, %f403, %f418, %f619;
	fma.rn.f32 	%f618, %f404, %f411, %f618;
	fma.rn.f32 	%f617, %f404, %f412, %f617;
	fma.rn.f32 	%f616, %f404, %f413, %f616;
	fma.rn.f32 	%f615, %f404, %f414, %f615;
	fma.rn.f32 	%f614, %f404, %f415, %f614;
	fma.rn.f32 	%f613, %f404, %f416, %f613;
	fma.rn.f32 	%f612, %f404, %f417, %f612;
	fma.rn.f32 	%f611, %f404, %f418, %f611;
	fma.rn.f32 	%f610, %f405, %f411, %f610;
	fma.rn.f32 	%f609, %f405, %f412, %f609;
	fma.rn.f32 	%f608, %f405, %f413, %f608;
	fma.rn.f32 	%f607, %f405, %f414, %f607;
	fma.rn.f32 	%f606, %f405, %f415, %f606;
	fma.rn.f32 	%f605, %f405, %f416, %f605;
	fma.rn.f32 	%f604, %f405, %f417, %f604;
	fma.rn.f32 	%f603, %f405, %f418, %f603;
	fma.rn.f32 	%f602, %f406, %f411, %f602;
	fma.rn.f32 	%f601, %f406, %f412, %f601;
	fma.rn.f32 	%f600, %f406, %f413, %f600;
	fma.rn.f32 	%f599, %f406, %f414, %f599;
	fma.rn.f32 	%f598, %f406, %f415, %f598;
	fma.rn.f32 	%f597, %f406, %f416, %f597;
	fma.rn.f32 	%f596, %f406, %f417, %f596;
	fma.rn.f32 	%f595, %f406, %f418, %f595;
	fma.rn.f32 	%f594, %f407, %f411, %f594;
	fma.rn.f32 	%f593, %f407, %f412, %f593;
	fma.rn.f32 	%f592, %f407, %f413, %f592;
	fma.rn.f32 	%f591, %f407, %f414, %f591;
	fma.rn.f32 	%f590, %f407, %f415, %f590;
	fma.rn.f32 	%f589, %f407, %f416, %f589;
	fma.rn.f32 	%f588, %f407, %f417, %f588;
	fma.rn.f32 	%f587, %f407, %f418, %f587;
	fma.rn.f32 	%f586, %f408, %f411, %f586;
	fma.rn.f32 	%f585, %f408, %f412, %f585;
	fma.rn.f32 	%f584, %f408, %f413, %f584;
	fma.rn.f32 	%f583, %f408, %f414, %f583;
	fma.rn.f32 	%f582, %f408, %f415, %f582;
	fma.rn.f32 	%f581, %f408, %f416, %f581;
	fma.rn.f32 	%f580, %f408, %f417, %f580;
	fma.rn.f32 	%f579, %f408, %f418, %f579;
	fma.rn.f32 	%f578, %f409, %f411, %f578;
	fma.rn.f32 	%f577, %f409, %f412, %f577;
	fma.rn.f32 	%f576, %f409, %f413, %f576;
	fma.rn.f32 	%f575, %f409, %f414, %f575;
	fma.rn.f32 	%f574, %f409, %f415, %f574;
	fma.rn.f32 	%f573, %f409, %f416, %f573;
	fma.rn.f32 	%f572, %f409, %f417, %f572;
	fma.rn.f32 	%f571, %f409, %f418, %f571;
	fma.rn.f32 	%f570, %f410, %f411, %f570;
	fma.rn.f32 	%f569, %f410, %f412, %f569;
	fma.rn.f32 	%f568, %f410, %f413, %f568;
	fma.rn.f32 	%f567, %f410, %f414, %f567;
	fma.rn.f32 	%f566, %f410, %f415, %f566;
	fma.rn.f32 	%f565, %f410, %f416, %f565;
	fma.rn.f32 	%f564, %f410, %f417, %f564;
	fma.rn.f32 	%f563, %f410, %f418, %f563;
	add.s32 	%r142, %r142, 512;
	add.s32 	%r141, %r141, 512;
	setp.ne.s32 	%p2, %r142, 4352;
	@%p2 bra 	$L__BB0_3;
	shl.b32 	%r89, %r140, 12;
	and.b32  	%r90, %r89, 4096;
	mov.u32 	%r91, _ZZ8Sgemm_v3PfS_S_iiiE3s_a;
	add.s32 	%r92, %r91, %r90;
	mov.u32 	%r93, %ntid.x;
	mov.u32 	%r94, %tid.y;
	mov.u32 	%r95, %tid.x;
	mad.lo.s32 	%r96, %r94, %r93, %r95;
	shl.b32 	%r97, %r96, 11;
	and.b32  	%r98, %r97, 2048;
	add.s32 	%r99, %r92, %r98;
	shl.b32 	%r100, %r96, 1;
	and.b32  	%r101, %r100, -4;
	add.s32 	%r102, %r99, %r101;
	st.shared.f32 	[%r102], %f132;
	st.shared.f32 	[%r102+512], %f131;
	st.shared.f32 	[%r102+1024], %f130;
	st.shared.f32 	[%r102+1536], %f129;
	shl.b32 	%r103, %r96, 4;
	and.b32  	%r104, %r103, -512;
	mov.u32 	%r105, _ZZ8Sgemm_v3PfS_S_iiiE3s_b;
	add.s32 	%r106, %r105, %r104;
	and.b32  	%r107, %r103, 496;
	add.s32 	%r108, %r106, %r107;
	add.s32 	%r109, %r108, %r90;
	st.shared.v4.f32 	[%r109], {%f133, %f134, %f135, %f136};
	bar.sync 	0;
	add.s32 	%r140, %r140, 1;
	setp.eq.s32 	%p3, %r140, %r2;
	@%p3 bra 	$L__BB0_5;
	bra.uni 	$L__BB0_2;
$L__BB0_5:
	mov.u32 	%r111, %tid.y;
	shl.b32 	%r112, %r111, 4;
	mov.u32 	%r113, %tid.x;
	shl.b32 	%r114, %r113, 4;
	shl.b32 	%r115, %r1, 12;
	not.b32 	%r116, %r115;
	and.b32  	%r117, %r116, 4096;
	add.s32 	%r118, %r117, %r112;
	mov.u32 	%r119, _ZZ8Sgemm_v3PfS_S_iiiE3s_a;
	add.s32 	%r3, %r119, %r118;
	add.s32 	%r120, %r117, %r114;
	mov.u32 	%r121, _ZZ8Sgemm_v3PfS_S_iiiE3s_b;
	add.s32 	%r122, %r120, %r121;
	add.s32 	%r143, %r122, 256;
	mov.b32 	%r144, 256;
$L__BB0_6:
	add.s32 	%r123, %r3, %r144;
	ld.shared.v4.f32 	{%f419, %f420, %f421, %f422}, [%r123+-256];
	ld.shared.v4.f32 	{%f423, %f424, %f425, %f426}, [%r123];
	ld.shared.v4.f32 	{%f427, %f428, %f429, %f430}, [%r143+-256];
	ld.shared.v4.f32 	{%f431, %f432, %f433, %f434}, [%r143];
	fma.rn.f32 	%f626, %f419, %f427, %f626;
	fma.rn.f32 	%f625, %f419, %f428, %f625;
	fma.rn.f32 	%f624, %f419, %f429, %f624;
	fma.rn.f32 	%f623, %f419, %f430, %f623;
	fma.rn.f32 	%f622, %f419, %f431, %f622;
	fma.rn.f32 	%f621, %f419, %f432, %f621;
	fma.rn.f32 	%f620, %f419, %f433, %f620;
	fma.rn.f32 	%f619, %f419, %f434, %f619;
	fma.rn.f32 	%f618, %f420, %f427, %f618;
	fma.rn.f32 	%f617, %f420, %f428, %f617;
	fma.rn.f32 	%f616, %f420, %f429, %f616;
	fma.rn.f32 	%f615, %f420, %f430, %f615;
	fma.rn.f32 	%f614, %f420, %f431, %f614;
	fma.rn.f32 	%f613, %f420, %f432, %f613;
	fma.rn.f32 	%f612, %f420, %f433, %f612;
	fma.rn.f32 	%f611, %f420, %f434, %f611;
	fma.rn.f32 	%f610, %f421, %f427, %f610;
	fma.rn.f32 	%f609, %f421, %f428, %f609;
	fma.rn.f32 	%f608, %f421, %f429, %f608;
	fma.rn.f32 	%f607, %f421, %f430, %f607;
	fma.rn.f32 	%f606, %f421, %f431, %f606;
	fma.rn.f32 	%f605, %f421, %f432, %f605;
	fma.rn.f32 	%f604, %f421, %f433, %f604;
	fma.rn.f32 	%f603, %f421, %f434, %f603;
	fma.rn.f32 	%f602, %f422, %f427, %f602;
	fma.rn.f32 	%f601, %f422, %f428, %f601;
	fma.rn.f32 	%f600, %f422, %f429, %f600;
	fma.rn.f32 	%f599, %f422, %f430, %f599;
	fma.rn.f32 	%f598, %f422, %f431, %f598;
	fma.rn.f32 	%f597, %f422, %f432, %f597;
	fma.rn.f32 	%f596, %f422, %f433, %f596;
	fma.rn.f32 	%f595, %f422, %f434, %f595;
	fma.rn.f32 	%f594, %f423, %f427, %f594;
	fma.rn.f32 	%f593, %f423, %f428, %f593;
	fma.rn.f32 	%f592, %f423, %f429, %f592;
	fma.rn.f32 	%f591, %f423, %f430, %f591;
	fma.rn.f32 	%f590, %f423, %f431, %f590;
	fma.rn.f32 	%f589, %f423, %f432, %f589;
	fma.rn.f32 	%f588, %f423, %f433, %f588;
	fma.rn.f32 	%f587, %f423, %f434, %f587;
	fma.rn.f32 	%f586, %f424, %f427, %f586;
	fma.rn.f32 	%f585, %f424, %f428, %f585;
	fma.rn.f32 	%f584, %f424, %f429, %f584;
	fma.rn.f32 	%f583, %f424, %f430, %f583;
	fma.rn.f32 	%f582, %f424, %f431, %f582;
	fma.rn.f32 	%f581, %f424, %f432, %f581;
	fma.rn.f32 	%f580, %f424, %f433, %f580;
	fma.rn.f32 	%f579, %f424, %f434, %f579;
	fma.rn.f32 	%f578, %f425, %f427, %f578;
	fma.rn.f32 	%f577, %f425, %f428, %f577;
	fma.rn.f32 	%f576, %f425, %f429, %f576;
	fma.rn.f32 	%f575, %f425, %f430, %f575;
	fma.rn.f32 	%f574, %f425, %f431, %f574;
	fma.rn.f32 	%f573, %f425, %f432, %f573;
	fma.rn.f32 	%f572, %f425, %f433, %f572;
	fma.rn.f32 	%f571, %f425, %f434, %f571;
	fma.rn.f32 	%f570, %f426, %f427, %f570;
	fma.rn.f32 	%f569, %f426, %f428, %f569;
	fma.rn.f32 	%f568, %f426, %f429, %f568;
	fma.rn.f32 	%f567, %f426, %f430, %f567;
	fma.rn.f32 	%f566, %f426, %f431, %f566;
	fma.rn.f32 	%f565, %f426, %f432, %f565;
	fma.rn.f32 	%f564, %f426, %f433, %f564;
	fma.rn.f32 	%f563, %f426, %f434, %f563;
	add.s32 	%r144, %r144, 512;
	add.s32 	%r143, %r143, 512;
	setp.ne.s32 	%p4, %r144, 4352;
	@%p4 bra 	$L__BB0_6;
	ld.param.u32 	%r138, [_Z8Sgemm_v3PfS_S_iii_param_4];
	ld.param.u64 	%rd30, [_Z8Sgemm_v3PfS_S_iii_param_2];
	mov.u32 	%r124, %tid.x;
	shl.b32 	%r125, %r124, 2;
	mov.u32 	%r126, %tid.y;
	shl.b32 	%r127, %r126, 2;
	cvta.to.global.u64 	%rd16, %rd30;
	mov.u32 	%r128, %ctaid.y;
	shl.b32 	%r129, %r128, 7;
	add.s32 	%r130, %r129, %r127;
	mov.u32 	%r131, %ctaid.x;
	shl.b32 	%r132, %r131, 7;
	add.s32 	%r133, %r132, %r125;
	mad.lo.s32 	%r134, %r130, %r138, %r133;
	mul.wide.s32 	%rd17, %r134, 4;
	add.s64 	%rd18, %rd16, %rd17;
	st.global.v4.f32 	[%rd18], {%f626, %f625, %f624, %f623};
	st.global.v4.f32 	[%rd18+256], {%f622, %f621, %f620, %f619};
	mul.wide.s32 	%rd19, %r138, 4;
	add.s64 	%rd20, %rd18, %rd19;
	st.global.v4.f32 	[%rd20], {%f618, %f617, %f616, %f615};
	st.global.v4.f32 	[%rd20+256], {%f614, %f613, %f612, %f611};
	add.s64 	%rd21, %rd20, %rd19;
	st.global.v4.f32 	[%rd21], {%f610, %f609, %f608, %f607};
	st.global.v4.f32 	[%rd21+256], {%f606, %f605, %f604, %f603};
	add.s64 	%rd22, %rd21, %rd19;
	st.global.v4.f32 	[%rd22], {%f602, %f601, %f600, %f599};
	st.global.v4.f32 	[%rd22+256], {%f598, %f597, %f596, %f595};
	add.s32 	%r135, %r130, 64;
	mad.lo.s32 	%r136, %r135, %r138, %r133;
	mul.wide.s32 	%rd23, %r136, 4;
	add.s64 	%rd24, %rd16, %rd23;
	st.global.v4.f32 	[%rd24], {%f594, %f593, %f592, %f591};
	st.global.v4.f32 	[%rd24+256], {%f590, %f589, %f588, %f587};
	add.s64 	%rd25, %rd24, %rd19;
	st.global.v4.f32 	[%rd25], {%f586, %f585, %f584, %f583};
	st.global.v4.f32 	[%rd25+256], {%f582, %f581, %f580, %f579};
	add.s64 	%rd26, %rd25, %rd19;
	st.global.v4.f32 	[%rd26], {%f578, %f577, %f576, %f575};
	st.global.v4.f32 	[%rd26+256], {%f574, %f573, %f572, %f571};
	add.s64 	%rd27, %rd26, %rd19;
	st.global.v4.f32 	[%rd27], {%f570, %f569, %f568, %f567};
	st.global.v4.f32 	[%rd27+256], {%f566, %f565, %f564, %f563};
	ret;

}


// ===== COMPILED SASS (sm_100) =====

	.target	sm_100

	.elftype	@"ET_EXEC"


//--------------------- .note.nv.tkinfo           --------------------------
	.section	.note.nv.tkinfo,"",@"SHT_NOTE"
	.sectionflags	@"SHF_NOTE_NV_TKINFO"
	.tkinfo
        /*0018*/ 	.word	0x00000002
        /*0030*/ 	.string	""
        /*0030*/ 	.string	"ptxas"
        /*0030*/ 	.string	"Cuda compilation tools, release 13.0, V13.0.88"
        /*0030*/ 	.string	"Build cuda_13.0.r13.0/compiler.36424714_0"
        /*0030*/ 	.string	"-arch sm_100 -m 64 "



//--------------------- .note.nv.cuinfo           --------------------------
	.section	.note.nv.cuinfo,"",@"SHT_NOTE"
	.sectionflags	@"SHF_NOTE_NV_CUINFO"
        /*0018*/ 	.short	0x0002
        /*001a*/ 	.short	0x0064
        /*001c*/ 	.short	0x0082
	.zero		2


//--------------------- .nv.info                  --------------------------
	.section	.nv.info,"",@"SHT_CUDA_INFO"
	.align	4


	//----- nvinfo : EIATTR_REGCOUNT
	.align		4
        /*0000*/ 	.byte	0x04, 0x2f
        /*0002*/ 	.short	(.L_1 - .L_0)
	.align		4
.L_0:
        /*0004*/ 	.word	index@(_Z8Sgemm_v3PfS_S_iii)
        /*0008*/ 	.word	0x00000065


	//----- nvinfo : EIATTR_FRAME_SIZE
	.align		4
.L_1:
        /*000c*/ 	.byte	0x04, 0x11
        /*000e*/ 	.short	(.L_3 - .L_2)
	.align		4
.L_2:
        /*0010*/ 	.word	index@(_Z8Sgemm_v3PfS_S_iii)
        /*0014*/ 	.word	0x00000000


	//----- nvinfo : EIATTR_MIN_STACK_SIZE
	.align		4
.L_3:
        /*0018*/ 	.byte	0x04, 0x12
        /*001a*/ 	.short	(.L_5 - .L_4)
	.align		4
.L_4:
        /*001c*/ 	.word	index@(_Z8Sgemm_v3PfS_S_iii)
        /*0020*/ 	.word	0x00000000
.L_5:


//--------------------- .nv.compat                --------------------------
	.section	.nv.compat,"",@"SHT_CUDA_COMPAT_INFO"
	.align	4
        /*0000*/ 	.byte	0x02, 0x09, 0x00, 0x00, 0x02, 0x02, 0x01, 0x00, 0x02, 0x05, 0x05, 0x00, 0x03, 0x07, 0x01, 0x01
        /*0010*/ 	.byte	0x02, 0x03, 0x00, 0x00, 0x02, 0x06, 0x01, 0x00, 0x04, 0x0b, 0x08, 0x00, 0x09, 0x00, 0x00, 0x00
        /*0020*/ 	.byte	0x00, 0x00, 0x00, 0x00


//--------------------- .nv.info._Z8Sgemm_v3PfS_S_iii --------------------------
	.section	.nv.info._Z8Sgemm_v3PfS_S_iii,"",@"SHT_CUDA_INFO"
	.sectionflags	@""
	.align	4


	//----- nvinfo : EIATTR_CUDA_API_VERSION
	.align		4
        /*0000*/ 	.byte	0x04, 0x37
        /*0002*/ 	.short	(.L_7 - .L_6)
.L_6:
        /*0004*/ 	.word	0x00000082


	//----- nvinfo : EIATTR_KPARAM_INFO
	.align		4
.L_7:
        /*0008*/ 	.byte	0x04, 0x17
        /*000a*/ 	.short	(.L_9 - .L_8)
.L_8:
        /*000c*/ 	.word	0x00000000
        /*0010*/ 	.short	0x0005
        /*0012*/ 	.short	0x0020
        /*0014*/ 	.byte	0x00, 0xf0, 0x11, 0x00


	//----- nvinfo : EIATTR_KPARAM_INFO
	.align		4
.L_9:
        /*0018*/ 	.byte	0x04, 0x17
        /*001a*/ 	.short	(.L_11 - .L_10)
.L_10:
        /*001c*/ 	.word	0x00000000
        /*0020*/ 	.short	0x0004
        /*0022*/ 	.short	0x001c
        /*0024*/ 	.byte	0x00, 0xf0, 0x11, 0x00


	//----- nvinfo : EIATTR_KPARAM_INFO
	.align		4
.L_11:
        /*0028*/ 	.byte	0x04, 0x17
        /*002a*/ 	.short	(.L_13 - .L_12)
.L_12:
        /*002c*/ 	.word	0x00000000
        /*0030*/ 	.short	0x0003
        /*0032*/ 	.short	0x0018
        /*0034*/ 	.byte	0x00, 0xf0, 0x11, 0x00


	//----- nvinfo : EIATTR_KPARAM_INFO
	.align		4
.L_13:
        /*0038*/ 	.byte	0x04, 0x17
        /*003a*/ 	.short	(.L_15 - .L_14)
.L_14:
        /*003c*/ 	.word	0x00000000
        /*0040*/ 	.short	0x0002
        /*0042*/ 	.short	0x0010
        /*0044*/ 	.byte	0x00, 0xf5, 0x21, 0x00


	//----- nvinfo : EIATTR_KPARAM_INFO
	.align		4
.L_15:
        /*0048*/ 	.byte	0x04, 0x17
        /*004a*/ 	.short	(.L_17 - .L_16)
.L_16:
        /*004c*/ 	.word	0x00000000
        /*0050*/ 	.short	0x0001
        /*0052*/ 	.short	0x0008
        /*0054*/ 	.byte	0x00, 0xf5, 0x21, 0x00


	//----- nvinfo : EIATTR_KPARAM_INFO
	.align		4
.L_17:
        /*0058*/ 	.byte	0x04, 0x17
        /*005a*/ 	.short	(.L_19 - .L_18)
.L_18:
        /*005c*/ 	.word	0x00000000
        /*0060*/ 	.short	0x0000
        /*0062*/ 	.short	0x0000
        /*0064*/ 	.byte	0x00, 0xf5, 0x21, 0x00


	//----- nvinfo : EIATTR_SPARSE_MMA_MASK
	.align		4
.L_19:
        /*0068*/ 	.byte	0x03, 0x50
        /*006a*/ 	.short	0x0000


	//----- nvinfo : EIATTR_MAXREG_COUNT
	.align		4
        /*006c*/ 	.byte	0x03, 0x1b
        /*006e*/ 	.short	0x00ff


	//----- nvinfo : EIATTR_NUM_BARRIERS
	.align		4
        /*0070*/ 	.byte	0x02, 0x4c
        /*0072*/ 	.byte	0x01
	.zero		1


	//----- nvinfo : EIATTR_MERCURY_ISA_VERSION
	.align		4
        /*0074*/ 	.byte	0x03, 0x5f
        /*0076*/ 	.short	0x0101


	//----- nvinfo : EIATTR_VRC_CTA_INIT_COUNT
	.align		4
        /*0078*/ 	.byte	0x02, 0x4a
	.zero		1
	.zero		1


	//----- nvinfo : EIATTR_EXIT_INSTR_OFFSETS
	.align		4
        /*007c*/ 	.byte	0x04, 0x1c
        /*007e*/ 	.short	(.L_21 - .L_20)


	//   ....[0]....
.L_20:
        /*0080*/ 	.word	0x00002220


	//----- nvinfo : EIATTR_CBANK_PARAM_SIZE
	.align		4
.L_21:
        /*0084*/ 	.byte	0x03, 0x19
        /*0086*/ 	.short	0x0024


	//----- nvinfo : EIATTR_PARAM_CBANK
	.align		4
        /*0088*/ 	.byte	0x04, 0x0a
        /*008a*/ 	.short	(.L_23 - .L_22)
	.align		4
.L_22:
        /*008c*/ 	.word	index@(.nv.constant0._Z8Sgemm_v3PfS_S_iii)
        /*0090*/ 	.short	0x0380
        /*0092*/ 	.short	0x0024


	//----- nvinfo : EIATTR_SW_WAR
	.align		4
.L_23:
        /*0094*/ 	.byte	0x04, 0x36
        /*0096*/ 	.short	(.L_25 - .L_24)
.L_24:
        /*0098*/ 	.word	0x00000008
.L_25:


//--------------------- .nv.callgraph             --------------------------
	.section	.nv.callgraph,"",@"SHT_CUDA_CALLGRAPH"
	.align	4
	.sectionentsize	8
	.align		4
        /*0000*/ 	.word	0x00000000
	.align		4
        /*0004*/ 	.word	0xffffffff
	.align		4
        /*0008*/ 	.word	0x00000000
	.align		4
        /*000c*/ 	.word	0xfffffffe
	.align		4
        /*0010*/ 	.word	0x00000000
	.align		4
        /*0014*/ 	.word	0xfffffffd
	.align		4
        /*0018*/ 	.word	0x00000000
	.align		4
        /*001c*/ 	.word	0xfffffffc


//--------------------- .text._Z8Sgemm_v3PfS_S_iii --------------------------
	.section	.text._Z8Sgemm_v3PfS_S_iii,"ax",@progbits
	.align	128
        .global         _Z8Sgemm_v3PfS_S_iii
        .type           _Z8Sgemm_v3PfS_S_iii,@function
        .size           _Z8Sgemm_v3PfS_S_iii,(.L_x_5 - _Z8Sgemm_v3PfS_S_iii)
        .other          _Z8Sgemm_v3PfS_S_iii,@"STO_CUDA_ENTRY STV_DEFAULT"
_Z8Sgemm_v3PfS_S_iii:
.text._Z8Sgemm_v3PfS_S_iii:
[----:B------:R-:W-:Y:S01]  /*0000*/  LDC R1, c[0x0][0x37c] ;  /* 0x0000df00ff017b82 */ /* 0x000fe20000000800 */
[----:B------:R-:W0:Y:S07]  /*0010*/  S2R R0, SR_TID.X ;  /* 0x0000000000007919 */ /* 0x000e2e0000002100 */
[----:B------:R-:W1:Y:S01]  /*0020*/  S2UR UR15, SR_CTAID.Y ;  /* 0x00000000000f79c3 */ /* 0x000e620000002600 */
[----:B------:R-:W0:Y:S01]  /*0030*/  LDCU UR4, c[0x0][0x360] ;  /* 0x00006c00ff0477ac */ /* 0x000e220008000800 */
[----:B------:R-:W0:Y:S01]  /*0040*/  S2R R2, SR_TID.Y ;  /* 0x0000000000027919 */ /* 0x000e220000002200 */
[----:B------:R-:W2:Y:S05]  /*0050*/  LDCU UR8, c[0x0][0x3a0] ;  /* 0x00007400ff0877ac */ /* 0x000eaa0008000800 */
[----:B------:R-:W3:Y:S01]  /*0060*/  S2UR UR14, SR_CTAID.X ;  /* 0x00000000000e79c3 */ /* 0x000ee20000002500 */
[----:B------:R-:W4:Y:S01]  /*0070*/  LDCU UR16, c[0x0][0x39c] ;  /* 0x00007380ff1077ac */ /* 0x000f220008000800 */
[----:B------:R-:W5:Y:S06]  /*0080*/  LDCU.64 UR12, c[0x0][0x358] ;  /* 0x00006b00ff0c77ac */ /* 0x000f6c0008000a00 */
[----:B------:R-:W4:Y:S08]  /*0090*/  LDC.64 R4, c[0x0][0x380] ;  /* 0x0000e000ff047b82 */ /* 0x000f300000000a00 */
[----:B------:R-:W5:Y:S01]  /*00a0*/  LDC.64 R6, c[0x0][0x388] ;  /* 0x0000e200ff067b82 */ /* 0x000f620000000a00 */
[----:B-1----:R-:W-:-:S02]  /*00b0*/  MOV R11, UR15 ;  /* 0x0000000f000b7c02 */ /* 0x002fc40008000f00 */
[----:B---3--:R-:W-:Y:S01]  /*00c0*/  MOV R12, UR14 ;  /* 0x0000000e000c7c02 */ /* 0x008fe20008000f00 */
[----:B0-----:R-:W-:-:S05]  /*00d0*/  IMAD R3, R2, UR4, R0 ;  /* 0x0000000402037c24 */ /* 0x001fca000f8e0200 */
[----:B------:R-:W-:Y:S02]  /*00e0*/  SHF.R.U32.HI R8, RZ, 0x1, R3 ;  /* 0x00000001ff087819 */ /* 0x000fe40000011603 */
[----:B------:R-:W-:Y:S02]  /*00f0*/  SHF.L.U32 R9, R3, 0x2, RZ ;  /* 0x0000000203097819 */ /* 0x000fe400000006ff */
[----:B------:R-:W-:Y:S02]  /*0100*/  LEA R11, R11, R8, 0x7 ;  /* 0x000000080b0b7211 */ /* 0x000fe400078e38ff */
[C---:B------:R-:W-:Y:S02]  /*0110*/  LOP3.LUT R10, R9.reuse, 0x4, RZ, 0xc0, !PT ;  /* 0x00000004090a7812 */ /* 0x040fe400078ec0ff */
[----:B------:R-:W-:-:S03]  /*0120*/  LOP3.LUT R9, R9, 0x7c, RZ, 0xc0, !PT ;  /* 0x0000007c09097812 */ /* 0x000fc600078ec0ff */
[----:B--2---:R-:W-:Y:S01]  /*0130*/  IMAD R11, R11, UR8, R10 ;  /* 0x000000080b0b7c24 */ /* 0x004fe2000f8e020a */
[----:B------:R-:W-:Y:S02]  /*0140*/  LEA R10, R12, R9, 0x7 ;  /* 0x000000090c0a7211 */ /* 0x000fe400078e38ff */
[----:B------:R-:W-:Y:S01]  /*0150*/  SHF.R.U32.HI R9, RZ, 0x5, R3 ;  /* 0x00000005ff097819 */ /* 0x000fe20000011603 */
[----:B----4-:R-:W-:-:S04]  /*0160*/  IMAD.WIDE R4, R11, 0x4, R4 ;  /* 0x000000040b047825 */ /* 0x010fc800078e0204 */
[----:B------:R-:W-:Y:S01]  /*0170*/  IMAD R11, R9, UR16, R10 ;  /* 0x00000010090b7c24 */ /* 0x000fe2000f8e020a */
[----:B-----5:R0:W2:Y:S03]  /*0180*/  LDG.E.128.CONSTANT R16, desc[UR12][R4.64] ;  /* 0x0000000c04107981 */ /* 0x0200a6000c1e9d00 */
[----:B------:R-:W-:-:S05]  /*0190*/  IMAD.WIDE R6, R11, 0x4, R6 ;  /* 0x000000040b067825 */ /* 0x000fca00078e0206 */
[----:B------:R1:W3:Y:S01]  /*01a0*/  LDG.E.128.CONSTANT R20, desc[UR12][R6.64] ;  /* 0x0000000c06147981 */ /* 0x0002e2000c1e9d00 */
[----:B------:R-:W4:Y:S01]  /*01b0*/  S2UR UR6, SR_CgaCtaId ;  /* 0x00000000000679c3 */ /* 0x000f220000008800 */
[----:B------:R-:W-:Y:S01]  /*01c0*/  UMOV UR4, 0x400 ;  /* 0x0000040000047882 */ /* 0x000fe20000000000 */
[C---:B------:R-:W-:Y:S01]  /*01d0*/  SHF.L.U32 R10, R3.reuse, 0xb, RZ ;  /* 0x0000000b030a7819 */ /* 0x040fe200000006ff */
[----:B------:R-:W-:Y:S01]  /*01e0*/  UISETP.GE.AND UP0, UPT, UR8, 0x9, UPT ;  /* 0x000000090800788c */ /* 0x000fe2000bf06270 */
[----:B0-----:R-:W-:Y:S02]  /*01f0*/  SHF.L.U32 R4, R3, 0x4, RZ ;  /* 0x0000000403047819 */ /* 0x001fe400000006ff */
[----:B------:R-:W-:Y:S02]  /*0200*/  CS2R R14, SRZ ;  /* 0x00000000000e7805 */ /* 0x000fe4000001ff00 */
[----:B------:R-:W-:Y:S02]  /*0210*/  LOP3.LUT R10, R10, 0x800, RZ, 0xc0, !PT ;  /* 0x000008000a0a7812 */ /* 0x000fe400078ec0ff */
[----:B------:R-:W-:-:S02]  /*0220*/  CS2R R12, SRZ ;  /* 0x00000000000c7805 */ /* 0x000fc4000001ff00 */
[----:B------:R-:W-:Y:S02]  /*0230*/  LOP3.LUT R4, R4, 0x1f0, RZ, 0xc0, !PT ;  /* 0x000001f004047812 */ /* 0x000fe400078ec0ff */
[----:B-1----:R-:W-:Y:S02]  /*0240*/  CS2R R6, SRZ ;  /* 0x0000000000067805 */ /* 0x002fe4000001ff00 */
[----:B------:R-:W-:Y:S02]  /*0250*/  CS2R R26, SRZ ;  /* 0x00000000001a7805 */ /* 0x000fe4000001ff00 */
[----:B------:R-:W-:Y:S02]  /*0260*/  CS2R R30, SRZ ;  /* 0x00000000001e7805 */ /* 0x000fe4000001ff00 */
[----:B------:R-:W-:Y:S02]  /*0270*/  CS2R R28, SRZ ;  /* 0x00000000001c7805 */ /* 0x000fe4000001ff00 */
[----:B------:R-:W-:-:S02]  /*0280*/  CS2R R34, SRZ ;  /* 0x0000000000227805 */ /* 0x000fc4000001ff00 */
[----:B------:R-:W-:Y:S02]  /*0290*/  CS2R R32, SRZ ;  /* 0x0000000000207805 */ /* 0x000fe4000001ff00 */
[----:B------:R-:W-:Y:S02]  /*02a0*/  CS2R R38, SRZ ;  /* 0x0000000000267805 */ /* 0x000fe4000001ff00 */
[----:B------:R-:W-:Y:S02]  /*02b0*/  CS2R R36, SRZ ;  /* 0x0000000000247805 */ /* 0x000fe4000001ff00 */
[----:B------:R-:W-:Y:S02]  /*02c0*/  CS2R R42, SRZ ;  /* 0x00000000002a7805 */ /* 0x000fe4000001ff00 */
[----:B------:R-:W-:Y:S02]  /*02d0*/  CS2R R40, SRZ ;  /* 0x0000000000287805 */ /* 0x000fe4000001ff00 */
[----:B------:R-:W-:-:S02]  /*02e0*/  CS2R R46, SRZ ;  /* 0x00000000002e7805 */ /* 0x000fc4000001ff00 */
[----:B------:R-:W-:Y:S02]  /*02f0*/  CS2R R44, SRZ ;  /* 0x00000000002c7805 */ /* 0x000fe4000001ff00 */
[----:B------:R-:W-:Y:S02]  /*0300*/  CS2R R50, SRZ ;  /* 0x0000000000327805 */ /* 0x000fe4000001ff00 */
[----:B------:R-:W-:Y:S02]  /*0310*/  CS2R R48, SRZ ;  /* 0x0000000000307805 */ /* 0x000fe4000001ff00 */
[----:B------:R-:W-:Y:S01]  /*0320*/  CS2R R54, SRZ ;  /* 0x0000000000367805 */ /* 0x000fe2000001ff00 */
[----:B----4-:R-:W-:Y:S01]  /*0330*/  ULEA UR5, UR6, UR4, 0x18 ;  /* 0x0000000406057291 */ /* 0x010fe2000f8ec0ff */
[----:B------:R-:W-:Y:S01]  /*0340*/  CS2R R52, SRZ ;  /* 0x0000000000347805 */ /* 0x000fe2000001ff00 */
[----:B------:R-:W-:Y:S01]  /*0350*/  UIADD3 UR4, UPT, UPT, UR4, 0x2000, URZ ;  /* 0x0000200004047890 */ /* 0x000fe2000fffe0ff */
[----:B------:R-:W-:-:S02]  /*0360*/  CS2R R58, SRZ ;  /* 0x00000000003a7805 */ /* 0x000fc4000001ff00 */
[----:B------:R-:W-:Y:S02]  /*0370*/  CS2R R56, SRZ ;  /* 0x0000000000387805 */ /* 0x000fe4000001ff00 */
[----:B------:R-:W-:Y:S01]  /*0380*/  CS2R R62, SRZ ;  /* 0x00000000003e7805 */ /* 0x000fe2000001ff00 */
[----:B------:R-:W-:Y:S01]  /*0390*/  ULEA UR4, UR6, UR4, 0x18 ;  /* 0x0000000406047291 */ /* 0x000fe2000f8ec0ff */
[----:B------:R-:W-:Y:S01]  /*03a0*/  IADD3 R11, PT, PT, R10, UR5, RZ ;  /* 0x000000050a0b7c10 */ /* 0x000fe2000fffe0ff */
[----:B------:R-:W-:Y:S01]  /*03b0*/  UIADD3 UR6, UPT, UPT, UR8, 0x7, URZ ;  /* 0x0000000708067890 */ /* 0x000fe2000fffe0ff */
[----:B------:R-:W-:Y:S02]  /*03c0*/  CS2R R60, SRZ ;  /* 0x00000000003c7805 */ /* 0x000fe4000001ff00 */
[----:B------:R-:W-:Y:S02]  /*03d0*/  CS2R R66, SRZ ;  /* 0x0000000000427805 */ /* 0x000fe4000001ff00 */
[----:B------:R-:W-:Y:S01]  /*03e0*/  LEA R3, R8, R11, 0x2 ;  /* 0x0000000b08037211 */ /* 0x000fe200078e10ff */
[----:B------:R-:W-:Y:S01]  /*03f0*/  USHF.R.S32.HI UR7, URZ, 0x1f, UR6 ;  /* 0x0000001fff077899 */ /* 0x000fe20008011406 */
[----:B------:R-:W-:-:S02]  /*0400*/  LEA R9, R9, UR4, 0x9 ;  /* 0x0000000409097c11 */ /* 0x000fc4000f8e48ff */
[----:B------:R-:W-:Y:S02]  /*0410*/  CS2R R10, SRZ ;  /* 0x00000000000a7805 */ /* 0x000fe4000001ff00 */
[----:B------:R-:W-:Y:S01]  /*0420*/  CS2R R64, SRZ ;  /* 0x0000000000407805 */ /* 0x000fe2000001ff00 */
[----:B------:R-:W-:Y:S01]  /*0430*/  ULEA.HI UR7, UR7, UR6, URZ, 0x3 ;  /* 0x0000000607077291 */ /* 0x000fe2000f8f18ff */
[----:B------:R-:W-:Y:S02]  /*0440*/  IADD3 R24, PT, PT, R9, R4, RZ ;  /* 0x0000000409187210 */ /* 0x000fe40007ffe0ff */
[----:B------:R-:W-:Y:S02]  /*0450*/  CS2R R4, SRZ ;  /* 0x0000000000047805 */ /* 0x000fe4000001ff00 */
[----:B------:R-:W-:Y:S01]  /*0460*/  CS2R R8, SRZ ;  /* 0x0000000000087805 */ /* 0x000fe2000001ff00 */
[----:B------:R-:W-:Y:S01]  /*0470*/  USHF.R.S32.HI UR7, URZ, 0x3, UR7 ;  /* 0x00000003ff077899 */ /* 0x000fe20008011407 */
[----:B--2---:R-:W-:Y:S04]  /*0480*/  STS [R3], R16 ;  /* 0x0000001003007388 */ /* 0x004fe80000000800 */
[----:B------:R0:W-:Y:S04]  /*0490*/  STS [R3+0x200], R17 ;  /* 0x0002001103007388 */ /* 0x0001e80000000800 */
[----:B------:R-:W-:Y:S04]  /*04a0*/  STS [R3+0x400], R18 ;  /* 0x0004001203007388 */ /* 0x000fe80000000800 */
[----:B------:R1:W-:Y:S01]  /*04b0*/  STS [R3+0x600], R19 ;  /* 0x0006001303007388 */ /* 0x0003e20000000800 */
[----:B0-----:R-:W-:-:S03]  /*04c0*/  CS2R R16, SRZ ;  /* 0x0000000000107805 */ /* 0x001fc6000001ff00 */
[----:B---3--:R0:W-:Y:S01]  /*04d0*/  STS.128 [R24], R20 ;  /* 0x0000001418007388 */ /* 0x0081e20000000c00 */
[----:B-1----:R-:W-:Y:S02]  /*04e0*/  CS2R R18, SRZ ;  /* 0x0000000000127805 */ /* 0x002fe4000001ff00 */
[----:B0-----:R-:W-:Y:S02]  /*04f0*/  CS2R R22, SRZ ;  /* 0x0000000000167805 */ /* 0x001fe4000001ff00 */
[----:B------:R-:W-:Y:S02]  /*0500*/  CS2R R20, SRZ ;  /* 0x0000000000147805 */ /* 0x000fe4000001ff00 */
[----:B------:R-:W-:Y:S01]  /*0510*/  CS2R R24, SRZ ;  /* 0x0000000000187805 */ /* 0x000fe2000001ff00 */
[----:B------:R-:W-:Y:S06]  /*0520*/  BAR.SYNC.DEFER_BLOCKING 0x0 ;  /* 0x0000000000007b1d */ /* 0x000fec0000010000 */
[----:B------:R-:W-:Y:S05]  /*0530*/  BRA.U !UP0, `(.L_x_0) ;  /* 0x0000000908307547 */ /* 0x000fea000b800000 */
[----:B------:R-:W-:Y:S01]  /*0540*/  HFMA2 R7, -RZ, RZ, 0, 0 ;  /* 0x00000000ff077431 */ /* 0x000fe200000001ff */
[----:B------:R-:W-:Y:S01]  /*0550*/  UISETP.LT.AND UP0, UPT, UR7, 0x2, UPT ;  /* 0x000000020700788c */ /* 0x000fe2000bf01270 */
[----:B------:R-:W-:-:S03]  /*0560*/  UMOV UR11, 0x1 ;  /* 0x00000001000b7882 */ /* 0x000fc60000000000 */
[----:B------:R-:W-:-:S12]  /*0570*/  USEL UR10, UR7, 0x2, !UP0 ;  /* 0x00000002070a7887 */ /* 0x000fd8000c000000 */
.L_x_2:
[----:B0-----:R-:W0:Y:S01]  /*0580*/  S2R R2, SR_TID.Y ;  /* 0x0000000000027919 */ /* 0x001e220000002200 */
[----:B------:R-:W1:Y:S01]  /*0590*/  S2UR UR15, SR_CTAID.Y ;  /* 0x00000000000f79c3 */ /* 0x000e620000002600 */
[----:B------:R-:W0:Y:S01]  /*05a0*/  LDCU UR4, c[0x0][0x360] ;  /* 0x00006c00ff0477ac */ /* 0x000e220008000800 */
[----:B------:R-:W0:Y:S01]  /*05b0*/  S2R R0, SR_TID.X ;  /* 0x0000000000007919 */ /* 0x000e220000002100 */
[----:B------:R-:W2:Y:S05]  /*05c0*/  LDCU UR5, c[0x0][0x3a0] ;  /* 0x00007400ff0577ac */ /* 0x000eaa0008000800 */
[----:B------:R-:W3:Y:S01]  /*05d0*/  S2UR UR14, SR_CTAID.X ;  /* 0x00000000000e79c3 */ /* 0x000ee20000002500 */
[----:B------:R-:W4:Y:S07]  /*05e0*/  LDCU UR16, c[0x0][0x39c] ;  /* 0x00007380ff1077ac */ /* 0x000f2e0008000800 */
[----:B------:R-:W4:Y:S08]  /*05f0*/  LDC.64 R70, c[0x0][0x380] ;  /* 0x0000e000ff467b82 */ /* 0x000f300000000a00 */
[----:B------:R-:W4:Y:S01]  /*0600*/  LDC.64 R68, c[0x0][0x388] ;  /* 0x0000e200ff447b82 */ /* 0x000f220000000a00 */
[----:B-1----:R-:W-:-:S02]  /*0610*/  MOV R75, UR15 ;  /* 0x0000000f004b7c02 */ /* 0x002fc40008000f00 */
[----:B---3--:R-:W-:Y:S01]  /*0620*/  MOV R74, UR14 ;  /* 0x0000000e004a7c02 */ /* 0x008fe20008000f00 */
[----:B0-----:R-:W-:Y:S01]  /*0630*/  IMAD R3, R2, UR4, R0 ;  /* 0x0000000402037c24 */ /* 0x001fe2000f8e0200 */
[----:B------:R-:W-:-:S04]  /*0640*/  USHF.L.U32 UR4, UR11, 0x3, URZ ;  /* 0x000000030b047899 */ /* 0x000fc800080006ff */
[----:B------:R-:W-:Y:S02]  /*0650*/  SHF.R.U32.HI R72, RZ, 0x1, R3 ;  /* 0x00000001ff487819 */ /* 0x000fe40000011603 */
[----:B------:R-:W-:Y:S02]  /*0660*/  SHF.L.U32 R73, R3, 0x2, RZ ;  /* 0x0000000203497819 */ /* 0x000fe400000006ff */
[----:B------:R-:W-:Y:S02]  /*0670*/  LEA R72, R75, R72, 0x7 ;  /* 0x000000484b487211 */ /* 0x000fe400078e38ff */
[C---:B------:R-:W-:Y:S02]  /*0680*/  LOP3.LUT R75, R73.reuse, 0x4, RZ, 0xc0, !PT ;  /* 0x00000004494b7812 */ /* 0x040fe400078ec0ff */
[----:B------:R-:W-:Y:S02]  /*0690*/  LOP3.LUT R73, R73, 0x7c, RZ, 0xc0, !PT ;  /* 0x0000007c49497812 */ /* 0x000fe400078ec0ff */
[----:B------:R-:W-:Y:S01]  /*06a0*/  LEA.HI R3, R3, UR4, RZ, 0x1b ;  /* 0x0000000403037c11 */ /* 0x000fe2000f8fd8ff */
[----:B--2---:R-:W-:Y:S01]  /*06b0*/  IMAD R72, R72, UR5, R75 ;  /* 0x0000000548487c24 */ /* 0x004fe2000f8e024b */
[----:B------:R-:W-:-:S04]  /*06c0*/  LEA R74, R74, R73, 0x7 ;  /* 0x000000494a4a7211 */ /* 0x000fc800078e38ff */
[----:B------:R-:W-:Y:S01]  /*06d0*/  IADD3 R73, PT, PT, R72, UR4, RZ ;  /* 0x0000000448497c10 */ /* 0x000fe2000fffe0ff */
[----:B----4-:R-:W-:-:S04]  /*06e0*/  IMAD R3, R3, UR16, R74 ;  /* 0x0000001003037c24 */ /* 0x010fc8000f8e024a */
[----:B------:R-:W-:-:S04]  /*06f0*/  IMAD.WIDE R70, R73, 0x4, R70 ;  /* 0x0000000449467825 */ /* 0x000fc800078e0246 */
[----:B------:R-:W-:Y:S02]  /*0700*/  IMAD.WIDE R72, R3, 0x4, R68 ;  /* 0x0000000403487825 */ /* 0x000fe400078e0244 */
[----:B------:R-:W5:Y:S04]  /*0710*/  LDG.E.128.CONSTANT R68, desc[UR12][R70.64] ;  /* 0x0000000c46447981 */ /* 0x000f68000c1e9d00 */
[----:B------:R-:W5:Y:S01]  /*0720*/  LDG.E.128.CONSTANT R72, desc[UR12][R72.64] ;  /* 0x0000000c48487981 */ /* 0x000f62000c1e9d00 */
[----:B------:R-:W0:Y:S01]  /*0730*/  S2UR UR9, SR_CgaCtaId ;  /* 0x00000000000979c3 */ /* 0x000e220000008800 */
[----:B------:R-:W-:Y:S01]  /*0740*/  UMOV UR5, 0x400 ;  /* 0x0000040000057882 */ /* 0x000fe20000000000 */
[----:B------:R-:W-:Y:S02]  /*0750*/  USHF.L.U32 UR4, UR11, 0xc, URZ ;  /* 0x0000000c0b047899 */ /* 0x000fe400080006ff */
[----:B------:R-:W-:-:S02]  /*0760*/  UIADD3 UR8, UPT, UPT, UR5, 0x2000, URZ ;  /* 0x0000200005087890 */ /* 0x000fc4000fffe0ff */
[----:B------:R-:W-:-:S06]  /*0770*/  ULOP3.LUT UR6, UR4, 0x1000, URZ, 0xc, !UPT ;  /* 0x0000100004067892 */ /* 0x000fcc000f8e0cff */
[----:B------:R-:W-:Y:S01]  /*0780*/  MOV R78, UR6 ;  /* 0x00000006004e7c02 */ /* 0x000fe20008000f00 */
[----:B0-----:R-:W-:Y:S02]  /*0790*/  ULEA UR4, UR9, UR8, 0x18 ;  /* 0x0000000809047291 */ /* 0x001fe4000f8ec0ff */
[----:B------:R-:W-:-:S04]  /*07a0*/  ULEA UR5, UR9, UR5, 0x18 ;  /* 0x0000000509057291 */ /* 0x000fc8000f8ec0ff */
[----:B------:R-:W-:Y:S02]  /*07b0*/  LEA R3, R0, UR4, 0x4 ;  /* 0x0000000400037c11 */ /* 0x000fe4000f8e20ff */
[----:B------:R-:W-:Y:S02]  /*07c0*/  LEA R76, R2, UR5, 0x4 ;  /* 0x00000005024c7c11 */ /* 0x000fe4000f8e20ff */
[----:B------:R-:W-:Y:S02]  /*07d0*/  IADD3 R3, PT, PT, R3, 0x100, R78 ;  /* 0x0000010003037810 */ /* 0x000fe40007ffe04e */
[----:B------:R-:W-:Y:S01]  /*07e0*/  IADD3 R92, PT, PT, R76, UR6, RZ ;  /* 0x000000064c5c7c10 */ /* 0x000fe2000fffe0ff */
[----:B------:R-:W-:-:S06]  /*07f0*/  UMOV UR6, 0x100 ;  /* 0x0000010000067882 */ /* 0x000fcc0000000000 */
.L_x_1:
[----:B------:R-:W-:Y:S04]  /*0800*/  LDS.128 R76, [R92+UR6+-0x100] ;  /* 0xffff00065c4c7984 */ /* 0x000fe80008000c00 */
[----:B------:R-:W0:Y:S04]  /*0810*/  LDS.128 R80, [R3+-0x100] ;  /* 0xffff000003507984 */ /* 0x000e280000000c00 */
[----:B------:R1:W2:Y:S04]  /*0820*/  LDS.128 R84, [R3] ;  /* 0x0000000003547984 */ /* 0x0002a80000000c00 */
[----:B------:R-:W3:Y:S01]  /*0830*/  LDS.128 R88, [R92+UR6] ;  /* 0x000000065c587984 */ /* 0x000ee20008000c00 */
[----:B------:R-:W-:Y:S01]  /*0840*/  UIADD3 UR6, UPT, UPT, UR6, 0x200, URZ ;  /* 0x0000020006067890 */ /* 0x000fe2000fffe0ff */
[----:B-1----:R-:W-:-:S03]  /*0850*/  IADD3 R3, PT, PT, R3, 0x200, RZ ;  /* 0x0000020003037810 */ /* 0x002fc60007ffe0ff */
[----:B------:R-:W-:Y:S01]  /*0860*/  UISETP.NE.AND UP0, UPT, UR6, 0x1100, UPT ;  /* 0x000011000600788c */ /* 0x000fe2000bf05270 */
[C---:B0-----:R-:W-:Y:S01]  /*0870*/  FFMA R64, R76.reuse, R80, R64 ;  /* 0x000000504c407223 */ /* 0x041fe20000000040 */
[C---:B------:R-:W-:Y:S01]  /*0880*/  FFMA R65, R76.reuse, R81, R65 ;  /* 0x000000514c417223 */ /* 0x040fe20000000041 */
[C---:B------:R-:W-:Y:S01]  /*0890*/  FFMA R66, R76.reuse, R82, R66 ;  /* 0x000000524c427223 */ /* 0x040fe20000000042 */
[C---:B------:R-:W-:Y:S01]  /*08a0*/  FFMA R67, R76.reuse, R83, R67 ;  /* 0x000000534c437223 */ /* 0x040fe20000000043 */
[C---:B--2---:R-:W-:Y:S01]  /*08b0*/  FFMA R60, R76.reuse, R84, R60 ;  /* 0x000000544c3c7223 */ /* 0x044fe2000000003c */
[C---:B------:R-:W-:Y:S01]  /*08c0*/  FFMA R61, R76.reuse, R85, R61 ;  /* 0x000000554c3d7223 */ /* 0x040fe2000000003d */
[C---:B------:R-:W-:Y:S01]  /*08d0*/  FFMA R62, R76.reuse, R86, R62 ;  /* 0x000000564c3e7223 */ /* 0x040fe2000000003e */
[----:B------:R-:W-:Y:S01]  /*08e0*/  FFMA R63, R76, R87, R63 ;  /* 0x000000574c3f7223 */ /* 0x000fe2000000003f */
[C---:B------:R-:W-:Y:S01]  /*08f0*/  FFMA R56, R77.reuse, R80, R56 ;  /* 0x000000504d387223 */ /* 0x040fe20000000038 */
[C---:B------:R-:W-:Y:S01]  /*0900*/  FFMA R57, R77.reuse, R81, R57 ;  /* 0x000000514d397223 */ /* 0x040fe20000000039 */
[C---:B------:R-:W-:Y:S01]  /*0910*/  FFMA R58, R77.reuse, R82, R58 ;  /* 0x000000524d3a7223 */ /* 0x040fe2000000003a */
[C---:B------:R-:W-:Y:S01]  /*0920*/  FFMA R59, R77.reuse, R83, R59 ;  /* 0x000000534d3b7223 */ /* 0x040fe2000000003b */
[C---:B------:R-:W-:Y:S01]  /*0930*/  FFMA R52, R77.reuse, R84, R52 ;  /* 0x000000544d347223 */ /* 0x040fe20000000034 */
        /* <DEDUP_REMOVED lines=19> */
[C---:B---3--:R-:W-:Y:S01]  /*0a70*/  FFMA R32, R88.reuse, R80, R32 ;  /* 0x0000005058207223 */ /* 0x048fe20000000020 */
        /* <DEDUP_REMOVED lines=31> */
[----:B------:R-:W-:Y:S06]  /*0c70*/  BRA.U UP0, `(.L_x_1) ;  /* 0xfffffff900e07547 */ /* 0x000fec000b83ffff */
[----:B------:R-:W0:Y:S01]  /*0c80*/  LDCU UR6, c[0x0][0x360] ;  /* 0x00006c00ff0677ac */ /* 0x000e220008000800 */
[----:B------:R-:W-:Y:S01]  /*0c90*/  MOV R79, UR5 ;  /* 0x00000005004f7c02 */ /* 0x000fe20008000f00 */
[----:B0-----:R-:W-:Y:S01]  /*0ca0*/  IMAD R3, R2, UR6, R0 ;  /* 0x0000000602037c24 */ /* 0x001fe2000f8e0200 */
[----:B------:R-:W-:Y:S02]  /*0cb0*/  USHF.L.U32 UR6, UR11, 0xc, URZ ;  /* 0x0000000c0b067899 */ /* 0x000fe400080006ff */
[----:B------:R-:W-:Y:S02]  /*0cc0*/  UIADD3 UR11, UPT, UPT, UR11, 0x1, URZ ;  /* 0x000000010b0b7890 */ /* 0x000fe4000fffe0ff */
[C---:B------:R-:W-:Y:S01]  /*0cd0*/  SHF.L.U32 R76, R3.reuse, 0xb, RZ ;  /* 0x0000000b034c7819 */ /* 0x040fe200000006ff */
[----:B------:R-:W-:Y:S01]  /*0ce0*/  ULOP3.LUT UR6, UR6, 0x1000, URZ, 0xc0, !UPT ;  /* 0x0000100006067892 */ /* 0x000fe2000f8ec0ff */
[----:B------:R-:W-:Y:S01]  /*0cf0*/  SHF.L.U32 R77, R3, 0x1, RZ ;  /* 0x00000001034d7819 */ /* 0x000fe200000006ff */
[----:B------:R-:W-:Y:S01]  /*0d00*/  UISETP.NE.AND UP0, UPT, UR11, UR10, UPT ;  /* 0x0000000a0b00728c */ /* 0x000fe2000bf05270 */
[----:B------:R-:W-:-:S02]  /*0d10*/  LOP3.LUT R76, R76, 0x800, RZ, 0xc0, !PT ;  /* 0x000008004c4c7812 */ /* 0x000fc400078ec0ff */
[----:B------:R-:W-:Y:S02]  /*0d20*/  SHF.L.U32 R3, R3, 0x4, RZ ;  /* 0x0000000403037819 */ /* 0x000fe400000006ff */
[----:B------:R-:W-:Y:S02]  /*0d30*/  LOP3.LUT R77, R77, 0xfffffffc, RZ, 0xc0, !PT ;  /* 0xfffffffc4d4d7812 */ /* 0x000fe400078ec0ff */
[----:B------:R-:W-:Y:S02]  /*0d40*/  IADD3 R76, PT, PT, R76, UR6, R79 ;  /* 0x000000064c4c7c10 */ /* 0x000fe4000fffe04f */
[C---:B------:R-:W-:Y:S02]  /*0d50*/  LOP3.LUT R78, R3.reuse, 0xfffffe00, RZ, 0xc0, !PT ;  /* 0xfffffe00034e7812 */ /* 0x040fe400078ec0ff */
[----:B------:R-:W-:Y:S02]  /*0d60*/  LOP3.LUT R3, R3, 0x1f0, RZ, 0xc0, !PT ;  /* 0x000001f003037812 */ /* 0x000fe400078ec0ff */
[----:B------:R-:W-:-:S02]  /*0d70*/  IADD3 R76, PT, PT, R76, R77, RZ ;  /* 0x0000004d4c4c7210 */ /* 0x000fc40007ffe0ff */
[----:B------:R-:W-:-:S03]  /*0d80*/  IADD3 R3, PT, PT, R3, UR4, R78 ;  /* 0x0000000403037c10 */ /* 0x000fc6000fffe04e */
[----:B-----5:R0:W-:Y:S04]  /*0d90*/  STS [R76], R68 ;  /* 0x000000444c007388 */ /* 0x0201e80000000800 */
[----:B------:R0:W-:Y:S04]  /*0da0*/  STS [R76+0x200], R69 ;  /* 0x000200454c007388 */ /* 0x0001e80000000800 */
[----:B------:R0:W-:Y:S04]  /*0db0*/  STS [R76+0x400], R70 ;  /* 0x000400464c007388 */ /* 0x0001e80000000800 */
[----:B------:R0:W-:Y:S04]  /*0dc0*/  STS [R76+0x600], R71 ;  /* 0x000600474c007388 */ /* 0x0001e80000000800 */
[----:B------:R0:W-:Y:S01]  /*0dd0*/  STS.128 [R3+UR6], R72 ;  /* 0x0000004803007988 */ /* 0x0001e20008000c06 */
[----:B------:R-:W-:Y:S06]  /*0de0*/  BAR.SYNC.DEFER_BLOCKING 0x0 ;  /* 0x0000000000007b1d */ /* 0x000fec0000010000 */
[----:B------:R-:W-:Y:S05]  /*0df0*/  BRA.U UP0, `(.L_x_2) ;  /* 0xfffffff500e07547 */ /* 0x000fea000b83ffff */
.L_x_0:
[----:B------:R-:W-:Y:S01]  /*0e00*/  USHF.L.U32 UR7, UR7, 0xc, URZ ;  /* 0x0000000c07077899 */ /* 0x000fe200080006ff */
[----:B0-----:R-:W-:Y:S01]  /*0e10*/  MOV R68, UR4 ;  /* 0x0000000400447c02 */ /* 0x001fe20008000f00 */
[----:B------:R-:W-:Y:S02]  /*0e20*/  UMOV UR4, 0x100 ;  /* 0x0000010000047882 */ /* 0x000fe40000000000 */
[----:B------:R-:W-:-:S06]  /*0e30*/  ULOP3.LUT UR7, UR7, 0x1000, URZ, 0xc, !UPT ;  /* 0x0000100007077892 */ /* 0x000fcc000f8e0cff */
[----:B------:R-:W-:Y:S02]  /*0e40*/  LEA R3, R0, UR7, 0x4 ;  /* 0x0000000700037c11 */ /* 0x000fe4000f8e20ff */
[----:B------:R-:W-:Y:S02]  /*0e50*/  LEA R84, R2, UR7, 0x4 ;  /* 0x0000000702547c11 */ /* 0x000fe4000f8e20ff */
[----:B------:R-:W-:Y:S02]  /*0e60*/  IADD3 R3, PT, PT, R3, 0x100, R68 ;  /* 0x0000010003037810 */ /* 0x000fe40007ffe044 */
[----:B------:R-:W-:-:S07]  /*0e70*/  IADD3 R84, PT, PT, R84, UR5, RZ ;  /* 0x0000000554547c10 */ /* 0x000fce000fffe0ff */
.L_x_3:
[----:B------:R-:W-:Y:S04]  /*0e80*/  LDS.128 R68, [R84+UR4+-0x100] ;  /* 0xffff000454447984 */ /* 0x000fe80008000c00 */
[----:B------:R-:W0:Y:S04]  /*0e90*/  LDS.128 R72, [R3+-0x100] ;  /* 0xffff000003487984 */ /* 0x000e280000000c00 */
[----:B------:R-:W1:Y:S04]  /*0ea0*/  LDS.128 R76, [R3] ;  /* 0x00000000034c7984 */ /* 0x000e680000000c00 */
[----:B------:R-:W2:Y:S01]  /*0eb0*/  LDS.128 R80, [R84+UR4] ;  /* 0x0000000454507984 */ /* 0x000ea20008000c00 */
[C---:B0-----:R-:W-:Y:S01]  /*0ec0*/  FFMA R64, R68.reuse, R72, R64 ;  /* 0x0000004844407223 */ /* 0x041fe20000000040 */
[C---:B------:R-:W-:Y:S01]  /*0ed0*/  FFMA R65, R68.reuse, R73, R65 ;  /* 0x0000004944417223 */ /* 0x040fe20000000041 */
[C---:B------:R-:W-:Y:S01]  /*0ee0*/  FFMA R66, R68.reuse, R74, R66 ;  /* 0x0000004a44427223 */ /* 0x040fe20000000042 */
[C---:B------:R-:W-:Y:S01]  /*0ef0*/  FFMA R67, R68.reuse, R75, R67 ;  /* 0x0000004b44437223 */ /* 0x040fe20000000043 */
[C---:B-1----:R-:W-:Y:S01]  /*0f00*/  FFMA R60, R68.reuse, R76, R60 ;  /* 0x0000004c443c7223 */ /* 0x042fe2000000003c */
        /* <DEDUP_REMOVED lines=27> */
[C---:B--2---:R-:W-:Y:S01]  /*10c0*/  FFMA R32, R80.reuse, R72, R32 ;  /* 0x0000004850207223 */ /* 0x044fe20000000020 */
        /* <DEDUP_REMOVED lines=27> */
[----:B------:R-:W-:Y:S01]  /*1280*/  LDS.128 R16, [R3+0x100] ;  /* 0x0001000003107984 */ /* 0x000fe20000000c00 */
[C---:B------:R-:W-:Y:S01]  /*1290*/  FFMA R4, R83.reuse, R76, R4 ;  /* 0x0000004c53047223 */ /* 0x040fe20000000004 */
[C---:B------:R-:W-:Y:S01]  /*12a0*/  FFMA R5, R83.reuse, R77, R5 ;  /* 0x0000004d53057223 */ /* 0x040fe20000000005 */
[C---:B------:R-:W-:Y:S01]  /*12b0*/  FFMA R6, R83.reuse, R78, R6 ;  /* 0x0000004e53067223 */ /* 0x040fe20000000006 */
[----:B------:R-:W-:Y:S01]  /*12c0*/  LDS.128 R20, [R3+0x200] ;  /* 0x0002000003147984 */ /* 0x000fe20000000c00 */
[----:B------:R-:W-:-:S03]  /*12d0*/  FFMA R7, R83, R79, R7 ;  /* 0x0000004f53077223 */ /* 0x000fc60000000007 */
[----:B------:R-:W0:Y:S04]  /*12e0*/  LDS.128 R8, [R84+UR4+0x200] ;  /* 0x0002000454087984 */ /* 0x000e280008000c00 */
[----:B------:R-:W1:Y:S01]  /*12f0*/  LDS.128 R12, [R84+UR4+0x100] ;  /* 0x00010004540c7984 */ /* 0x000e620008000c00 */
[C---:B0-----:R-:W-:Y:S01]  /*1300*/  FFMA R32, R8.reuse, R16, R32 ;  /* 0x0000001008207223 */ /* 0x041fe20000000020 */
[C---:B------:R-:W-:Y:S01]  /*1310*/  FFMA R33, R8.reuse, R17, R33 ;  /* 0x0000001108217223 */ /* 0x040fe20000000021 */
[C---:B------:R-:W-:Y:S01]  /*1320*/  FFMA R34, R8.reuse, R18, R34 ;  /* 0x0000001208227223 */ /* 0x040fe20000000022 */
[C---:B------:R-:W-:Y:S01]  /*1330*/  FFMA R35, R8.reuse, R19, R35 ;  /* 0x0000001308237223 */ /* 0x040fe20000000023 */
[C---:B------:R-:W-:Y:S01]  /*1340*/  FFMA R76, R8.reuse, R20, R28 ;  /* 0x00000014084c7223 */ /* 0x040fe2000000001c */
[C---:B------:R-:W-:Y:S01]  /*1350*/  FFMA R77, R8.reuse, R21, R29 ;  /* 0x00000015084d7223 */ /* 0x040fe2000000001d */
[----:B------:R-:W-:Y:S01]  /*1360*/  FFMA R78, R8, R22, R30 ;  /* 0x00000016084e7223 */ /* 0x000fe2000000001e */
[C---:B-1----:R-:W-:Y:S01]  /*1370*/  FFMA R64, R12.reuse, R16, R64 ;  /* 0x000000100c407223 */ /* 0x042fe20000000040 */
        /* <DEDUP_REMOVED lines=30> */
[-C--:B------:R-:W-:Y:S01]  /*1560*/  FFMA R39, R15, R23.reuse, R39 ;  /* 0x000000170f277223 */ /* 0x080fe20000000027 */
[----:B------:R-:W-:Y:S01]  /*1570*/  FFMA R8, R8, R23, R31 ;  /* 0x0000001708087223 */ /* 0x000fe2000000001f */
        /* <DEDUP_REMOVED lines=8> */
[----:B------:R-:W-:Y:S01]  /*1600*/  LDS.128 R28, [R84+UR4+0x300] ;  /* 0x00030004541c7984 */ /* 0x000fe20008000c00 */
[C---:B------:R-:W-:Y:S01]  /*1610*/  FFMA R72, R11.reuse, R16, R72 ;  /* 0x000000100b487223 */ /* 0x040fe20000000048 */
[C---:B------:R-:W-:Y:S01]  /*1620*/  FFMA R73, R11.reuse, R17, R73 ;  /* 0x000000110b497223 */ /* 0x040fe20000000049 */
[C---:B------:R-:W-:Y:S01]  /*1630*/  FFMA R74, R11.reuse, R18, R74 ;  /* 0x000000120b4a7223 */ /* 0x040fe2000000004a */
[----:B------:R-:W0:Y:S01]  /*1640*/  LDS.128 R24, [R3+0x300] ;  /* 0x0003000003187984 */ /* 0x000e220000000c00 */
[----:B------:R-:W-:Y:S01]  /*1650*/  FFMA R75, R11, R19, R75 ;  /* 0x000000130b4b7223 */ /* 0x000fe2000000004b */
[C---:B------:R-:W-:Y:S01]  /*1660*/  FFMA R68, R9.reuse, R20, R68 ;  /* 0x0000001409447223 */ /* 0x040fe20000000044 */
[C---:B------:R-:W-:Y:S01]  /*1670*/  FFMA R69, R9.reuse, R21, R69 ;  /* 0x0000001509457223 */ /* 0x040fe20000000045 */
[----:B------:R-:W1:Y:S01]  /*1680*/  LDS.128 R12, [R3+0x400] ;  /* 0x00040000030c7984 */ /* 0x000e620000000c00 */
[C---:B------:R-:W-:Y:S01]  /*1690*/  FFMA R70, R9.reuse, R22, R70 ;  /* 0x0000001609467223 */ /* 0x040fe20000000046 */
[----:B------:R-:W-:Y:S01]  /*16a0*/  FFMA R81, R9, R23, R81 ;  /* 0x0000001709517223 */ /* 0x000fe20000000051 */
[C---:B------:R-:W-:Y:S01]  /*16b0*/  FFMA R87, R10.reuse, R20, R87 ;  /* 0x000000140a577223 */ /* 0x040fe20000000057 */
[----:B------:R-:W2:Y:S01]  /*16c0*/  LDS.128 R16, [R84+UR4+0x400] ;  /* 0x0004000454107984 */ /* 0x000ea20008000c00 */
[C---:B------:R-:W-:Y:S01]  /*16d0*/  FFMA R88, R10.reuse, R21, R88 ;  /* 0x000000150a587223 */ /* 0x040fe20000000058 */
[C---:B------:R-:W-:Y:S01]  /*16e0*/  FFMA R89, R10.reuse, R22, R89 ;  /* 0x000000160a597223 */ /* 0x040fe20000000059 */
[----:B------:R-:W-:Y:S01]  /*16f0*/  FFMA R82, R10, R23, R82 ;  /* 0x000000170a527223 */ /* 0x000fe20000000052 */
[C---:B------:R-:W-:Y:S01]  /*1700*/  FFMA R20, R11.reuse, R20, R4 ;  /* 0x000000140b147223 */ /* 0x040fe20000000004 */
[C---:B------:R-:W-:Y:S01]  /*1710*/  FFMA R21, R11.reuse, R21, R5 ;  /* 0x000000150b157223 */ /* 0x040fe20000000005 */
[C---:B------:R-:W-:Y:S01]  /*1720*/  FFMA R22, R11.reuse, R22, R6 ;  /* 0x000000160b167223 */ /* 0x040fe20000000006 */
[----:B------:R-:W-:-:S02]  /*1730*/  FFMA R23, R11, R23, R7 ;  /* 0x000000170b177223 */ /* 0x000fc40000000007 */
[----:B------:R-:W-:Y:S01]  /*1740*/  LDS.128 R4, [R3+0x600] ;  /* 0x0006000003047984 */ /* 0x000fe20000000c00 */
        /* <DEDUP_REMOVED lines=40> */
[----:B------:R-:W-:Y:S01]  /*19d0*/  FFMA R92, R17, R25, R83 ;  /* 0x00000019115c7223 */ /* 0x000fe20000000053 */
[----:B------:R-:W-:Y:S01]  /*19e0*/  FFMA R31, R31, R15, R39 ;  /* 0x0000000f1f1f7223 */ /* 0x000fe20000000027 */
[C---:B------:R-:W-:Y:S01]  /*19f0*/  FFMA R90, R17.reuse, R26, R90 ;  /* 0x0000001a115a7223 */ /* 0x040fe2000000005a */
[C---:B------:R-:W-:Y:S01]  /*1a00*/  FFMA R91, R17.reuse, R27, R91 ;  /* 0x0000001b115b7223 */ /* 0x040fe2000000005b */
[C---:B------:R-:W-:Y:S01]  /*1a10*/  FFMA R83, R17.reuse, R12, R68 ;  /* 0x0000000c11537223 */ /* 0x040fe20000000044 */
[C---:B------:R-:W-:Y:S01]  /*1a20*/  FFMA R79, R17.reuse, R13, R69 ;  /* 0x0000000d114f7223 */ /* 0x040fe20000000045 */
[C---:B------:R-:W-:Y:S01]  /*1a30*/  FFMA R16, R17.reuse, R14, R70 ;  /* 0x0000000e11107223 */ /* 0x040fe20000000046 */
[----:B------:R-:W-:Y:S01]  /*1a40*/  FFMA R81, R17, R15, R81 ;  /* 0x0000000f11517223 */ /* 0x000fe20000000051 */
[C---:B------:R-:W-:Y:S01]  /*1a50*/  FFMA R17, R18.reuse, R24, R71 ;  /* 0x0000001812117223 */ /* 0x040fe20000000047 */
[----:B------:R-:W0:Y:S01]  /*1a60*/  LDS.128 R36, [R84+UR4+0x500] ;  /* 0x0005000454247984 */ /* 0x000e220008000c00 */
[C---:B------:R-:W-:Y:S01]  /*1a70*/  FFMA R80, R18.reuse, R25, R80 ;  /* 0x0000001912507223 */ /* 0x040fe20000000050 */
[C---:B------:R-:W-:Y:S01]  /*1a80*/  FFMA R85, R18.reuse, R26, R85 ;  /* 0x0000001a12557223 */ /* 0x040fe20000000055 */
[C---:B------:R-:W-:Y:S01]  /*1a90*/  FFMA R86, R18.reuse, R27, R86 ;  /* 0x0000001b12567223 */ /* 0x040fe20000000056 */
[----:B------:R1:W2:Y:S01]  /*1aa0*/  LDS.128 R8, [R3+0x500] ;  /* 0x0005000003087984 */ /* 0x0002a20000000c00 */
[C---:B------:R-:W-:Y:S01]  /*1ab0*/  FFMA R87, R18.reuse, R12, R87 ;  /* 0x0000000c12577223 */ /* 0x040fe20000000057 */
[C---:B------:R-:W-:Y:S01]  /*1ac0*/  FFMA R88, R18.reuse, R13, R88 ;  /* 0x0000000d12587223 */ /* 0x040fe20000000058 */
[C---:B------:R-:W-:Y:S01]  /*1ad0*/  FFMA R89, R18.reuse, R14, R89 ;  /* 0x0000000e12597223 */ /* 0x040fe20000000059 */
[----:B------:R-:W3:Y:S01]  /*1ae0*/  LDS.128 R68, [R84+UR4+0x600] ;  /* 0x0006000454447984 */ /* 0x000ee20008000c00 */
[----:B------:R-:W-:Y:S01]  /*1af0*/  UIADD3 UR4, UPT, UPT, UR4, 0x800, URZ ;  /* 0x0000080004047890 */ /* 0x000fe2000fffe0ff */
[----:B------:R-:W-:Y:S01]  /*1b00*/  FFMA R82, R18, R15, R82 ;  /* 0x0000000f12527223 */ /* 0x000fe20000000052 */
[C---:B------:R-:W-:Y:S01]  /*1b10*/  FFMA R72, R19.reuse, R24, R72 ;  /* 0x0000001813487223 */ /* 0x040fe20000000048 */
[C---:B------:R-:W-:Y:S01]  /*1b20*/  FFMA R73, R19.reuse, R25, R73 ;  /* 0x0000001913497223 */ /* 0x040fe20000000049 */
[----:B------:R-:W-:Y:S01]  /*1b30*/  UISETP.NE.AND UP0, UPT, UR4, 0x1100, UPT ;  /* 0x000011000400788c */ /* 0x000fe2000bf05270 */
[C---:B------:R-:W-:Y:S01]  /*1b40*/  FFMA R74, R19.reuse, R26, R74 ;  /* 0x0000001a134a7223 */ /* 0x040fe2000000004a */
[C---:B------:R-:W-:Y:S01]  /*1b50*/  FFMA R75, R19.reuse, R27, R75 ;  /* 0x0000001b134b7223 */ /* 0x040fe2000000004b */
[C---:B------:R-:W-:Y:S01]  /*1b60*/  FFMA R95, R19.reuse, R12, R20 ;  /* 0x0000000c135f7223 */ /* 0x040fe20000000014 */
[C---:B------:R-:W-:Y:S01]  /*1b70*/  FFMA R96, R19.reuse, R13, R21 ;  /* 0x0000000d13607223 */ /* 0x040fe20000000015 */
[C---:B------:R-:W-:Y:S01]  /*1b80*/  FFMA R97, R19.reuse, R14, R22 ;  /* 0x0000000e13617223 */ /* 0x040fe20000000016 */
[----:B------:R-:W-:Y:S01]  /*1b90*/  FFMA R98, R19, R15, R23 ;  /* 0x0000000f13627223 */ /* 0x000fe20000000017 */
[----:B-1----:R-:W-:Y:S01]  /*1ba0*/  IADD3 R3, PT, PT, R3, 0x800, RZ ;  /* 0x0000080003037810 */ /* 0x002fe20007ffe0ff */
        /* <DEDUP_REMOVED lines=30> */
[-C--:B------:R-:W-:Y:S01]  /*1d90*/  FFMA R38, R39, R6.reuse, R28 ;  /* 0x0000000627267223 */ /* 0x080fe2000000001c */
[----:B---3--:R-:W-:Y:S01]  /*1da0*/  FFMA R22, R69, R6, R16 ;  /* 0x0000000645167223 */ /* 0x008fe20000000010 */
[----:B------:R-:W-:Y:S01]  /*1db0*/  FFMA R39, R39, R7, R31 ;  /* 0x0000000727277223 */ /* 0x000fe2000000001f */
[-C--:B------:R-:W-:Y:S01]  /*1dc0*/  FFMA R16, R70, R8.reuse, R17 ;  /* 0x0000000846107223 */ /* 0x080fe20000000011 */
        /* <DEDUP_REMOVED lines=31> */
[----:B------:R-:W0:Y:S01]  /*1fc0*/  LDC.64 R68, c[0x0][0x390] ;  /* 0x0000e400ff447b82 */ /* 0x000e220000000a00 */
[----:B------:R-:W-:Y:S02]  /*1fd0*/  MOV R3, UR15 ;  /* 0x0000000f00037c02 */ /* 0x000fe40008000f00 */
[----:B------:R-:W-:Y:S02]  /*1fe0*/  MOV R71, UR14 ;  /* 0x0000000e00477c02 */ /* 0x000fe40008000f00 */
[----:B------:R-:W-:Y:S02]  /*1ff0*/  LEA R2, R3, R2, 0x5 ;  /* 0x0000000203027211 */ /* 0x000fe400078e28ff */
[----:B------:R-:W-:Y:S02]  /*2000*/  LEA R71, R71, R0, 0x5 ;  /* 0x0000000047477211 */ /* 0x000fe400078e28ff */
[----:B------:R-:W-:Y:S02]  /*2010*/  SHF.L.U32 R0, R2, 0x2, RZ ;  /* 0x0000000202007819 */ /* 0x000fe400000006ff */
[----:B------:R-:W-:-:S02]  /*2020*/  SHF.L.U32 R71, R71, 0x2, RZ ;  /* 0x0000000247477819 */ /* 0x000fc400000006ff */
[----:B------:R-:W-:Y:S02]  /*2030*/  MOV R73, UR16 ;  /* 0x0000001000497c02 */ /* 0x000fe40008000f00 */
[----:B------:R-:W-:Y:S01]  /*2040*/  MOV R77, UR16 ;  /* 0x00000010004d7c02 */ /* 0x000fe20008000f00 */
[C-C-:B------:R-:W-:Y:S01]  /*2050*/  IMAD R3, R0.reuse, UR16, R71.reuse ;  /* 0x0000001000037c24 */ /* 0x140fe2000f8e0247 */
[----:B------:R-:W-:Y:S02]  /*2060*/  IADD3 R0, PT, PT, R0, 0x40, RZ ;  /* 0x0000004000007810 */ /* 0x000fe40007ffe0ff */
[----:B------:R-:W-:Y:S02]  /*2070*/  MOV R79, UR16 ;  /* 0x00000010004f7c02 */ /* 0x000fe40008000f00 */
[----:B------:R-:W-:Y:S01]  /*2080*/  MOV R81, UR16 ;  /* 0x0000001000517c02 */ /* 0x000fe20008000f00 */
[----:B------:R-:W-:Y:S02]  /*2090*/  IMAD R75, R0, UR16, R71 ;  /* 0x00000010004b7c24 */ /* 0x000fe4000f8e0247 */
[----:B0-----:R-:W-:-:S04]  /*20a0*/  IMAD.WIDE R2, R3, 0x4, R68 ;  /* 0x0000000403027825 */ /* 0x001fc800078e0244 */
[----:B------:R-:W-:Y:S01]  /*20b0*/  IMAD.WIDE R74, R75, 0x4, R68 ;  /* 0x000000044b4a7825 */ /* 0x000fe200078e0244 */
[----:B------:R0:W-:Y:S03]  /*20c0*/  STG.E.128 desc[UR12][R2.64], R64 ;  /* 0x0000004002007986 */ /* 0x0001e6000c101d0c */
[----:B------:R-:W-:Y:S01]  /*20d0*/  IMAD.WIDE R70, R73, 0x4, R2 ;  /* 0x0000000449467825 */ /* 0x000fe200078e0202 */
[----:B------:R-:W-:Y:S04]  /*20e0*/  STG.E.128 desc[UR12][R2.64+0x100], R60 ;  /* 0x0001003c02007986 */ /* 0x000fe8000c101d0c */
[----:B------:R-:W-:Y:S01]  /*20f0*/  STG.E.128 desc[UR12][R70.64], R56 ;  /* 0x0000003846007986 */ /* 0x000fe2000c101d0c */
[----:B------:R-:W-:-:S03]  /*2100*/  IMAD.WIDE R68, R77, 0x4, R70 ;  /* 0x000000044d447825 */ /* 0x000fc600078e0246 */
[----:B------:R-:W-:Y:S01]  /*2110*/  STG.E.128 desc[UR12][R70.64+0x100], R52 ;  /* 0x0001003446007986 */ /* 0x000fe2000c101d0c */
[----:B------:R-:W-:-:S03]  /*2120*/  IMAD.WIDE R76, R79, 0x4, R74 ;  /* 0x000000044f4c7825 */ /* 0x000fc600078e024a */
[----:B------:R-:W-:Y:S01]  /*2130*/  STG.E.128 desc[UR12][R68.64], R48 ;  /* 0x0000003044007986 */ /* 0x000fe2000c101d0c */
[----:B------:R-:W-:-:S03]  /*2140*/  IMAD.WIDE R72, R73, 0x4, R68 ;  /* 0x0000000449487825 */ /* 0x000fc600078e0244 */
[----:B------:R-:W-:Y:S01]  /*2150*/  STG.E.128 desc[UR12][R68.64+0x100], R44 ;  /* 0x0001002c44007986 */ /* 0x000fe2000c101d0c */
[----:B------:R-:W-:-:S03]  /*2160*/  IMAD.WIDE R78, R79, 0x4, R76 ;  /* 0x000000044f4e7825 */ /* 0x000fc600078e024c */
[----:B------:R-:W-:Y:S01]  /*2170*/  STG.E.128 desc[UR12][R72.64], R40 ;  /* 0x0000002848007986 */ /* 0x000fe2000c101d0c */
[----:B0-----:R-:W-:-:S03]  /*2180*/  IMAD.WIDE R64, R81, 0x4, R78 ;  /* 0x0000000451407825 */ /* 0x001fc600078e024e */
[----:B------:R-:W-:Y:S04]  /*2190*/  STG.E.128 desc[UR12][R72.64+0x100], R36 ;  /* 0x0001002448007986 */ /* 0x000fe8000c101d0c */
[----:B------:R-:W-:Y:S04]  /*21a0*/  STG.E.128 desc[UR12][R74.64], R32 ;  /* 0x000000204a007986 */ /* 0x000fe8000c101d0c */
[----:B------:R-:W-:Y:S04]  /*21b0*/  STG.E.128 desc[UR12][R74.64+0x100], R28 ;  /* 0x0001001c4a007986 */ /* 0x000fe8000c101d0c */
[----:B------:R-:W-:Y:S04]  /*21c0*/  STG.E.128 desc[UR12][R76.64], R24 ;  /* 0x000000184c007986 */ /* 0x000fe8000c101d0c */
[----:B------:R-:W-:Y:S04]  /*21d0*/  STG.E.128 desc[UR12][R76.64+0x100], R20 ;  /* 0x000100144c007986 */ /* 0x000fe8000c101d0c */
[----:B------:R-:W-:Y:S04]  /*21e0*/  STG.E.128 desc[UR12][R78.64], R16 ;  /* 0x000000104e007986 */ /* 0x000fe8000c101d0c */
[----:B------:R-:W-:Y:S04]  /*21f0*/  STG.E.128 desc[UR12][R78.64+0x100], R12 ;  /* 0x0001000c4e007986 */ /* 0x000fe8000c101d0c */
[----:B------:R-:W-:Y:S04]  /*2200*/  STG.E.128 desc[UR12][R64.64], R8 ;  /* 0x0000000840007986 */ /* 0x000fe8000c101d0c */
[----:B------:R-:W-:Y:S01]  /*2210*/  STG.E.128 desc[UR12][R64.64+0x100], R4 ;  /* 0x0001000440007986 */ /* 0x000fe2000c101d0c */
[----:B------:R-:W-:Y:S05]  /*2220*/  EXIT ;  /* 0x000000000000794d */ /* 0x000fea0003800000 */
.L_x_4:
[----:B------:R-:W-:-:S00]  /*2230*/  BRA `(.L_x_4) ;  /* 0xfffffffc00fc7947 */ /* 0x000fc0000383ffff */
[----:B------:R-:W-:-:S00]  /*2240*/  NOP ;  /* 0x0000000000007918 */ /* 0x000fc00000000000 */
        /* <DEDUP_REMOVED lines=11> */
.L_x_5:


//--------------------- .nv.shared._Z8Sgemm_v3PfS_S_iii --------------------------
	.section	.nv.shared._Z8Sgemm_v3PfS_S_iii,"aw",@nobits
	.sectionflags	@""
	.align	4
.nv.shared._Z8Sgemm_v3PfS_S_iii:
	.zero		17408


//--------------------- .nv.shared.reserved.0     --------------------------
	.section	.nv.shared.reserved.0,"aw",@nobits
	.weak		__nv_reservedSMEM_offset_0_alias
	.size		__nv_reservedSMEM_offset_0_alias, 0, 64
	.other		__nv_reservedSMEM_offset_0_alias,@"STO_CUDA_RESERVED_SHARED STV_DEFAULT"
__nv_reservedSMEM_offset_0_alias:
	.zero		0
	.zero		64


//--------------------- .nv.constant0._Z8Sgemm_v3PfS_S_iii --------------------------
	.section	.nv.constant0._Z8Sgemm_v3PfS_S_iii,"a",@progbits
	.sectionflags	@""
	.align	4
.nv.constant0._Z8Sgemm_v3PfS_S_iii:
	.zero		932


//--------------------- SYMBOLS --------------------------

	.type		.nv.reservedSmem.offset0,@object
	.size		.nv.reservedSmem.offset0,0x4
	.type		.nv.reservedSmem.cap,@object
	.size		.nv.reservedSmem.cap,0x4
